	.headerflags	@"EF_CUDA_TEXMODE_UNIFIED EF_CUDA_64BIT_ADDRESS EF_CUDA_ACCELERATORS EF_CUDA_SM90 EF_CUDA_VIRTUAL_SM(EF_CUDA_SM90)"
	.elftype	@"ET_EXEC"


//--------------------- .nv.info                  --------------------------
	.section	.nv.info,"",@"SHT_CUDA_INFO"
	.align	4


	//----- nvinfo : EIATTR_REGCOUNT
	.align		4
        /*0000*/ 	.byte	0x04, 0x2f
        /*0002*/ 	.short	(.L_3 - .L_2)
	.align		4
.L_2:
        /*0004*/ 	.word	index@(triton_poi_fused__native_batch_norm_legit_no_training_hardswish_16)
        /*0008*/ 	.word	0x00000010


	//----- nvinfo : EIATTR_MIN_STACK_SIZE
	.align		4
.L_3:
        /*000c*/ 	.byte	0x04, 0x12
        /*000e*/ 	.short	(.L_5 - .L_4)
	.align		4
.L_4:
        /*0010*/ 	.word	index@(triton_poi_fused__native_batch_norm_legit_no_training_hardswish_16)
        /*0014*/ 	.word	0x00000000


	//----- nvinfo : EIATTR_FRAME_SIZE
	.align		4
.L_5:
        /*0018*/ 	.byte	0x04, 0x11
        /*001a*/ 	.short	(.L_7 - .L_6)
	.align		4
.L_6:
        /*001c*/ 	.word	index@(triton_poi_fused__native_batch_norm_legit_no_training_hardswish_16)
        /*0020*/ 	.word	0x00000000


	//----- nvinfo : EIATTR_MIN_STACK_SIZE
	.align		4
.L_7:
        /*0024*/ 	.byte	0x04, 0x12
        /*0026*/ 	.short	(.L_9 - .L_8)
	.align		4
.L_8:
        /*0028*/ 	.word	index@(triton_poi_fused__native_batch_norm_legit_no_training_hardswish_16)
        /*002c*/ 	.word	0x00000000
.L_9:


//--------------------- .nv.info.triton_poi_fused__native_batch_norm_legit_no_training_hardswish_16 --------------------------
	.section	.nv.info.triton_poi_fused__native_batch_norm_legit_no_training_hardswish_16,"",@"SHT_CUDA_INFO"
	.sectionflags	@""
	.align	4


	//----- nvinfo : EIATTR_CUDA_API_VERSION
	.align		4
        /*0000*/ 	.byte	0x04, 0x37
        /*0002*/ 	.short	(.L_11 - .L_10)
.L_10:
        /*0004*/ 	.word	0x0000007c


	//----- nvinfo : EIATTR_KPARAM_INFO
	.align		4
.L_11:
        /*0008*/ 	.byte	0x04, 0x17
        /*000a*/ 	.short	(.L_13 - .L_12)
.L_12:
        /*000c*/ 	.word	0x00000000
        /*0010*/ 	.short	0x0006
        /*0012*/ 	.short	0x0030
        /*0014*/ 	.byte	0x00, 0xf0, 0x11, 0x00


	//----- nvinfo : EIATTR_KPARAM_INFO
	.align		4
.L_13:
        /*0018*/ 	.byte	0x04, 0x17
        /*001a*/ 	.short	(.L_15 - .L_14)
.L_14:
        /*001c*/ 	.word	0x00000000
        /*0020*/ 	.short	0x0005
        /*0022*/ 	.short	0x0028
        /*0024*/ 	.byte	0x00, 0xf4, 0x21, 0x00


	//----- nvinfo : EIATTR_KPARAM_INFO
	.align		4
.L_15:
        /*0028*/ 	.byte	0x04, 0x17
        /*002a*/ 	.short	(.L_17 - .L_16)
.L_16:
        /*002c*/ 	.word	0x00000000
        /*0030*/ 	.short	0x0004
        /*0032*/ 	.short	0x0020
        /*0034*/ 	.byte	0x00, 0xf4, 0x21, 0x00


	//----- nvinfo : EIATTR_KPARAM_INFO
	.align		4
.L_17:
        /*0038*/ 	.byte	0x04, 0x17
        /*003a*/ 	.short	(.L_19 - .L_18)
.L_18:
        /*003c*/ 	.word	0x00000000
        /*0040*/ 	.short	0x0003
        /*0042*/ 	.short	0x0018
        /*0044*/ 	.byte	0x00, 0xf4, 0x21, 0x00


	//----- nvinfo : EIATTR_KPARAM_INFO
	.align		4
.L_19:
        /*0048*/ 	.byte	0x04, 0x17
        /*004a*/ 	.short	(.L_21 - .L_20)
.L_20:
        /*004c*/ 	.word	0x00000000
        /*0050*/ 	.short	0x0002
        /*0052*/ 	.short	0x0010
        /*0054*/ 	.byte	0x00, 0xf4, 0x21, 0x00


	//----- nvinfo : EIATTR_KPARAM_INFO
	.align		4
.L_21:
        /*0058*/ 	.byte	0x04, 0x17
        /*005a*/ 	.short	(.L_23 - .L_22)
.L_22:
        /*005c*/ 	.word	0x00000000
        /*0060*/ 	.short	0x0001
        /*0062*/ 	.short	0x0008
        /*0064*/ 	.byte	0x00, 0xf4, 0x21, 0x00


	//----- nvinfo : EIATTR_KPARAM_INFO
	.align		4
.L_23:
        /*0068*/ 	.byte	0x04, 0x17
        /*006a*/ 	.short	(.L_25 - .L_24)
.L_24:
        /*006c*/ 	.word	0x00000000
        /*0070*/ 	.short	0x0000
        /*0072*/ 	.short	0x0000
        /*0074*/ 	.byte	0x00, 0xf4, 0x21, 0x00


	//----- nvinfo : EIATTR_SPARSE_MMA_MASK
	.align		4
.L_25:
        /*0078*/ 	.byte	0x03, 0x50
        /*007a*/ 	.short	0x0000


	//----- nvinfo : EIATTR_MAXREG_COUNT
	.align		4
        /*007c*/ 	.byte	0x03, 0x1b
        /*007e*/ 	.short	0x00ff


	//----- nvinfo : EIATTR_EXIT_INSTR_OFFSETS
	.align		4
        /*0080*/ 	.byte	0x04, 0x1c
        /*0082*/ 	.short	(.L_27 - .L_26)


	//   ....[0]....
.L_26:
        /*0084*/ 	.word	0x00000480


	//----- nvinfo : EIATTR_REQNTID
	.align		4
.L_27:
        /*0088*/ 	.byte	0x04, 0x10
        /*008a*/ 	.short	(.L_29 - .L_28)
.L_28:
        /*008c*/ 	.word	0x00000080
        /*0090*/ 	.word	0x00000001
        /*0094*/ 	.word	0x00000001


	//----- nvinfo : EIATTR_CBANK_PARAM_SIZE
	.align		4
.L_29:
        /*0098*/ 	.byte	0x03, 0x19
        /*009a*/ 	.short	0x0034


	//----- nvinfo : EIATTR_PARAM_CBANK
	.align		4
        /*009c*/ 	.byte	0x04, 0x0a
        /*009e*/ 	.short	(.L_31 - .L_30)
	.align		4
.L_30:
        /*00a0*/ 	.word	index@(.nv.constant0.triton_poi_fused__native_batch_norm_legit_no_training_hardswish_16)
        /*00a4*/ 	.short	0x0210
        /*00a6*/ 	.short	0x0034


	//----- nvinfo : EIATTR_SW_WAR
	.align		4
.L_31:
        /*00a8*/ 	.byte	0x04, 0x36
        /*00aa*/ 	.short	(.L_33 - .L_32)
.L_32:
        /*00ac*/ 	.word	0x00000008
.L_33:


//--------------------- .nv.callgraph             --------------------------
	.section	.nv.callgraph,"",@"SHT_CUDA_CALLGRAPH"
	.align	4
	.sectionentsize	8
	.align		4
        /*0000*/ 	.word	0x00000000
	.align		4
        /*0004*/ 	.word	0xffffffff
	.align		4
        /*0008*/ 	.word	0x00000000
	.align		4
        /*000c*/ 	.word	0xfffffffe
	.align		4
        /*0010*/ 	.word	0x00000000
	.align		4
        /*0014*/ 	.word	0xfffffffd
	.align		4
        /*0018*/ 	.word	0x00000000
	.align		4
        /*001c*/ 	.word	0xfffffffc


//--------------------- .nv.constant4             --------------------------
	.section	.nv.constant4,"a",@progbits
	.align	8
	.align		8
.nv.constant4:
        /*0000*/ 	.dword	_$_str
	.align		8
        /*0008*/ 	.dword	_$_str_$_2


//--------------------- .text.triton_poi_fused__native_batch_norm_legit_no_training_hardswish_16 --------------------------
	.section	.text.triton_poi_fused__native_batch_norm_legit_no_training_hardswish_16,"ax",@progbits
	.align	128
        .global         triton_poi_fused__native_batch_norm_legit_no_training_hardswish_16
        .type           triton_poi_fused__native_batch_norm_legit_no_training_hardswish_16,@function
        .size           triton_poi_fused__native_batch_norm_legit_no_training_hardswish_16,(.L_x_1 - triton_poi_fused__native_batch_norm_legit_no_training_hardswish_16)
        .other          triton_poi_fused__native_batch_norm_legit_no_training_hardswish_16,@"STO_CUDA_ENTRY STV_DEFAULT"
triton_poi_fused__native_batch_norm_legit_no_training_hardswish_16:
.text.triton_poi_fused__native_batch_norm_legit_no_training_hardswish_16:
[----:B------:R-:W-:Y:S01]  /*0000*/  LDC R1, c[0x0][0x28] ;  /* 0x00000a00ff017b82 */ /* 0x000fe20000000800 */
[----:B------:R-:W1:Y:S07]  /*0010*/  S2R R0, SR_TID.X ;  /* 0x0000000000007919 */ /* 0x000e6e0000002100 */
[----:B------:R-:W2:Y:S01]  /*0020*/  LDC.64 R2, c[0x0][0x228] ;  /* 0x00008a00ff027b82 */ /* 0x000ea20000000a00 */
[----:B------:R-:W-:Y:S01]  /*0030*/  ULDC.64 UR4, c[0x0][0x208] ;  /* 0x0000820000047ab9 */ /* 0x000fe20000000a00 */
[----:B------:R-:W3:Y:S06]  /*0040*/  S2R R5, SR_CTAID.X ;  /* 0x0000000000057919 */ /* 0x000eec0000002500 */
[----:B------:R-:W4:Y:S08]  /*0050*/  LDC.64 R6, c[0x0][0x220] ;  /* 0x00008800ff067b82 */ /* 0x000f300000000a00 */
[----:B------:R-:W5:Y:S08]  /*0060*/  LDC.64 R8, c[0x0][0x230] ;  /* 0x00008c00ff087b82 */ /* 0x000f700000000a00 */
[----:B------:R-:W5:Y:S01]  /*0070*/  LDC.64 R10, c[0x0][0x238] ;  /* 0x00008e00ff0a7b82 */ /* 0x000f620000000a00 */
[----:B-1----:R-:W-:-:S04]  /*0080*/  SHF.L.U32 R0, R0, 0x1, RZ ;  /* 0x0000000100007819 */ /* 0x002fc800000006ff */
[----:B------:R-:W-:-:S04]  /*0090*/  LOP3.LUT R0, R0, 0xfe, RZ, 0xc0, !PT ;  /* 0x000000fe00007812 */ /* 0x000fc800078ec0ff */
[----:B---3--:R-:W-:-:S05]  /*00a0*/  LEA R0, R5, R0, 0x8 ;  /* 0x0000000005007211 */ /* 0x008fca00078e40ff */
[----:B------:R-:W-:-:S05]  /*00b0*/  IMAD.HI R4, R0, 0x2aaaaaab, RZ ;  /* 0x2aaaaaab00047827 */ /* 0x000fca00078e02ff */
[----:B------:R-:W-:-:S04]  /*00c0*/  SHF.R.U32.HI R5, RZ, 0x1f, R4 ;  /* 0x0000001fff057819 */ /* 0x000fc80000011604 */
[----:B------:R-:W-:-:S05]  /*00d0*/  LEA.HI R5, R4, R5, RZ, 0x1c ;  /* 0x0000000504057211 */ /* 0x000fca00078fe0ff */
[----:B------:R-:W-:Y:S02]  /*00e0*/  IMAD R13, R5, -0x60, R0 ;  /* 0xffffffa0050d7824 */ /* 0x000fe400078e0200 */
[----:B------:R-:W1:Y:S02]  /*00f0*/  LDC.64 R4, c[0x0][0x218] ;  /* 0x00008600ff047b82 */ /* 0x000e640000000a00 */
[----:B--2---:R-:W-:-:S06]  /*0100*/  IMAD.WIDE R2, R13, 0x4, R2 ;  /* 0x000000040d027825 */ /* 0x004fcc00078e0202 */
[----:B------:R-:W2:Y:S01]  /*0110*/  LDG.E.EL.64 R2, desc[UR4][R2.64] ;  /* 0x0000000402027981 */ /* 0x000ea2000c2e1b00 */
[----:B----4-:R-:W-:-:S04]  /*0120*/  IMAD.WIDE R6, R13, 0x4, R6 ;  /* 0x000000040d067825 */ /* 0x010fc800078e0206 */
[C---:B-----5:R-:W-:Y:S02]  /*0130*/  IMAD.WIDE R8, R13.reuse, 0x4, R8 ;  /* 0x000000040d087825 */ /* 0x060fe400078e0208 */
[----:B------:R-:W3:Y:S02]  /*0140*/  LDG.E.EL.64 R6, desc[UR4][R6.64] ;  /* 0x0000000406067981 */ /* 0x000ee4000c2e1b00 */
[----:B0-----:R-:W-:Y:S02]  /*0150*/  IMAD.WIDE R10, R13, 0x4, R10 ;  /* 0x000000040d0a7825 */ /* 0x001fe400078e020a */
[----:B------:R-:W4:Y:S04]  /*0160*/  LDG.E.EL.64 R8, desc[UR4][R8.64] ;  /* 0x0000000408087981 */ /* 0x000f28000c2e1b00 */
[----:B------:R-:W4:Y:S01]  /*0170*/  LDG.E.EL.64 R10, desc[UR4][R10.64] ;  /* 0x000000040a0a7981 */ /* 0x000f22000c2e1b00 */
[----:B-1----:R-:W-:-:S06]  /*0180*/  IMAD.WIDE R4, R0, 0x4, R4 ;  /* 0x0000000400047825 */ /* 0x002fcc00078e0204 */
[----:B------:R-:W3:Y:S01]  /*0190*/  LDG.E.64 R4, desc[UR4][R4.64] ;  /* 0x0000000404047981 */ /* 0x000ee2000c1e1b00 */
[----:B--2---:R-:W-:Y:S01]  /*01a0*/  FADD R2, R2, 0.0010000000474974513054 ;  /* 0x3a83126f02027421 */ /* 0x004fe20000000000 */
[----:B------:R-:W-:-:S03]  /*01b0*/  FADD R3, R3, 0.0010000000474974513054 ;  /* 0x3a83126f03037421 */ /* 0x000fc60000000000 */
[----:B------:R-:W0:Y:S08]  /*01c0*/  MUFU.SQRT R12, R2 ;  /* 0x00000002000c7308 */ /* 0x000e300000002000 */
[----:B------:R-:W1:Y:S01]  /*01d0*/  MUFU.SQRT R13, R3 ;  /* 0x00000003000d7308 */ /* 0x000e620000002000 */
[C---:B0-----:R-:W-:Y:S02]  /*01e0*/  FSETP.GT.AND P0, PT, R12.reuse, 8.50705917302346158658e+37, PT ;  /* 0x7e8000000c00780b */ /* 0x041fe40003f04000 */
[----:B------:R-:W-:-:S02]  /*01f0*/  FSETP.GEU.AND P2, PT, R12, 1.175494350822287508e-38, PT ;  /* 0x008000000c00780b */ /* 0x000fc40003f4e000 */
[C---:B-1----:R-:W-:Y:S02]  /*0200*/  FSETP.GT.AND P1, PT, R13.reuse, 8.50705917302346158658e+37, PT ;  /* 0x7e8000000d00780b */ /* 0x042fe40003f24000 */
[----:B------:R-:W-:-:S07]  /*0210*/  FSETP.GEU.AND P3, PT, R13, 1.175494350822287508e-38, PT ;  /* 0x008000000d00780b */ /* 0x000fce0003f6e000 */
[----:B------:R-:W-:Y:S01]  /*0220*/  @P0 FMUL R12, R12, 0.25 ;  /* 0x3e8000000c0c0820 */ /* 0x000fe20000400000 */
[----:B------:R-:W-:-:S03]  /*0230*/  HFMA2.MMA R2, -RZ, RZ, 1.625, 0 ;  /* 0x3e800000ff027435 */ /* 0x000fc600000001ff */
[----:B------:R-:W-:Y:S01]  /*0240*/  @!P2 FMUL R12, R12, 16777216 ;  /* 0x4b8000000c0ca820 */ /* 0x000fe20000400000 */
[----:B------:R-:W-:-:S04]  /*0250*/  @P1 FMUL R13, R13, 0.25 ;  /* 0x3e8000000d0d1820 */ /* 0x000fc80000400000 */
[----:B------:R-:W-:Y:S01]  /*0260*/  @!P3 FMUL R13, R13, 16777216 ;  /* 0x4b8000000d0db820 */ /* 0x000fe20000400000 */
[----:B------:R-:W0:Y:S01]  /*0270*/  MUFU.RCP R12, R12 ;  /* 0x0000000c000c7308 */ /* 0x000e220000001000 */
[----:B------:R-:W-:-:S07]  /*0280*/  FSEL R3, R2, 1, P0 ;  /* 0x3f80000002037808 */ /* 0x000fce0000000000 */
[----:B------:R-:W1:Y:S01]  /*0290*/  MUFU.RCP R13, R13 ;  /* 0x0000000d000d7308 */ /* 0x000e620000001000 */
[----:B------:R-:W-:Y:S01]  /*02a0*/  FSEL R2, R2, 1, P1 ;  /* 0x3f80000002027808 */ /* 0x000fe20000800000 */
[----:B------:R-:W-:Y:S01]  /*02b0*/  @!P2 FMUL R3, R3, 16777216 ;  /* 0x4b8000000303a820 */ /* 0x000fe20000400000 */
[----:B---3--:R-:W-:-:S03]  /*02c0*/  FADD R4, R4, -R6 ;  /* 0x8000000604047221 */ /* 0x008fc60000000000 */
[----:B------:R-:W-:Y:S01]  /*02d0*/  @!P3 FMUL R2, R2, 16777216 ;  /* 0x4b8000000202b820 */ /* 0x000fe20000400000 */
[----:B0-----:R-:W-:Y:S01]  /*02e0*/  FMUL R3, R12, R3 ;  /* 0x000000030c037220 */ /* 0x001fe20000400000 */
[----:B------:R-:W-:-:S03]  /*02f0*/  FADD R5, R5, -R7 ;  /* 0x8000000705057221 */ /* 0x000fc60000000000 */
[----:B------:R-:W-:Y:S01]  /*0300*/  FMUL R3, R4, R3 ;  /* 0x0000000304037220 */ /* 0x000fe20000400000 */
[----:B-1----:R-:W-:-:S03]  /*0310*/  FMUL R2, R13, R2 ;  /* 0x000000020d027220 */ /* 0x002fc60000400000 */
[----:B----4-:R-:W-:Y:S01]  /*0320*/  FFMA R8, R8, R3, R10 ;  /* 0x0000000308087223 */ /* 0x010fe2000000000a */
[----:B------:R-:W-:-:S03]  /*0330*/  FMUL R2, R5, R2 ;  /* 0x0000000205027220 */ /* 0x000fc60000400000 */
[----:B------:R-:W-:Y:S01]  /*0340*/  FADD R4, R8, 3 ;  /* 0x4040000008047421 */ /* 0x000fe20000000000 */
[----:B------:R-:W-:-:S04]  /*0350*/  FFMA R9, R9, R2, R11 ;  /* 0x0000000209097223 */ /* 0x000fc8000000000b */
[C---:B------:R-:W-:Y:S01]  /*0360*/  FSETP.GTU.AND P0, PT, R4.reuse, RZ, PT ;  /* 0x000000ff0400720b */ /* 0x040fe20003f0c000 */
[----:B------:R-:W0:Y:S01]  /*0370*/  LDC.64 R2, c[0x0][0x210] ;  /* 0x00008400ff027b82 */ /* 0x000e220000000a00 */
[----:B------:R-:W-:Y:S02]  /*0380*/  FADD R5, R9, 3 ;  /* 0x4040000009057421 */ /* 0x000fe40000000000 */
[----:B------:R-:W-:-:S03]  /*0390*/  FSEL R7, R4, RZ, P0 ;  /* 0x000000ff04077208 */ /* 0x000fc60000000000 */
[----:B------:R-:W-:-:S04]  /*03a0*/  FSETP.GTU.AND P1, PT, R5, RZ, PT ;  /* 0x000000ff0500720b */ /* 0x000fc80003f2c000 */
[----:B------:R-:W-:Y:S02]  /*03b0*/  FSEL R4, R5, RZ, P1 ;  /* 0x000000ff05047208 */ /* 0x000fe40000800000 */
[C---:B------:R-:W-:Y:S02]  /*03c0*/  FSETP.GEU.AND P2, PT, R7.reuse, 6, PT ;  /* 0x40c000000700780b */ /* 0x040fe40003f4e000 */
[C---:B------:R-:W-:Y:S02]  /*03d0*/  FSETP.GEU.AND P3, PT, R4.reuse, 6, PT ;  /* 0x40c000000400780b */ /* 0x040fe40003f6e000 */
[----:B------:R-:W-:Y:S02]  /*03e0*/  FSETP.NAN.AND P0, PT, R7, R7, PT ;  /* 0x000000070700720b */ /* 0x000fe40003f08000 */
[----:B------:R-:W-:-:S07]  /*03f0*/  FSETP.NAN.AND P1, PT, R4, R4, PT ;  /* 0x000000040400720b */ /* 0x000fce0003f28000 */
[----:B------:R-:W-:Y:S02]  /*0400*/  @P2 FSEL R7, R7, 6, P0 ;  /* 0x40c0000007072808 */ /* 0x000fe40000000000 */
[----:B------:R-:W-:-:S03]  /*0410*/  @P3 FSEL R4, R4, 6, P1 ;  /* 0x40c0000004043808 */ /* 0x000fc60000800000 */
[----:B------:R-:W-:Y:S02]  /*0420*/  FMUL R7, R8, R7 ;  /* 0x0000000708077220 */ /* 0x000fe40000400000 */
[----:B------:R-:W-:Y:S01]  /*0430*/  FMUL R4, R9, R4 ;  /* 0x0000000409047220 */ /* 0x000fe20000400000 */
[----:B0-----:R-:W-:-:S04]  /*0440*/  IMAD.WIDE R2, R0, 0x4, R2 ;  /* 0x0000000400027825 */ /* 0x001fc800078e0202 */
[----:B------:R-:W-:Y:S01]  /*0450*/  FMUL R6, R7, 0.16666667163372039795 ;  /* 0x3e2aaaab07067820 */ /* 0x000fe20000400000 */
[----:B------:R-:W-:-:S05]  /*0460*/  FMUL R7, R4, 0.16666667163372039795 ;  /* 0x3e2aaaab04077820 */ /* 0x000fca0000400000 */
[----:B------:R-:W-:Y:S01]  /*0470*/  STG.E.64 desc[UR4][R2.64], R6 ;  /* 0x0000000602007986 */ /* 0x000fe2000c101b04 */
[----:B------:R-:W-:Y:S05]  /*0480*/  EXIT ;  /* 0x000000000000794d */ /* 0x000fea0003800000 */
.L_x_0:
[----:B------:R-:W-:-:S00]  /*0490*/  BRA `(.L_x_0) ;  /* 0xfffffffc00fc7947 */ /* 0x000fc0000383ffff */
[----:B------:R-:W-:-:S00]  /*04a0*/  NOP ;  /* 0x0000000000007918 */ /* 0x000fc00000000000 */
        /* <DEDUP_REMOVED lines=13> */
.L_x_1:


//--------------------- .nv.global.init           --------------------------
	.section	.nv.global.init,"aw",@progbits
.nv.global.init:
	.type		_$_str,@object
	.size		_$_str,(_$_str_$_2 - _$_str)
_$_str:
        /*0000*/ 	.byte	0x5f, 0x5f, 0x43, 0x55, 0x44, 0x41, 0x5f, 0x46, 0x54, 0x5a, 0x00
	.type		_$_str_$_2,@object
	.size		_$_str_$_2,(.L_1 - _$_str_$_2)
_$_str_$_2:
        /*000b*/ 	.byte	0x5f, 0x5f, 0x43, 0x55, 0x44, 0x41, 0x5f, 0x50, 0x52, 0x45, 0x43, 0x5f, 0x53, 0x51, 0x52, 0x54
        /*001b*/ 	.byte	0x00
.L_1:


//--------------------- .nv.constant0.triton_poi_fused__native_batch_norm_legit_no_training_hardswish_16 --------------------------
	.section	.nv.constant0.triton_poi_fused__native_batch_norm_legit_no_training_hardswish_16,"a",@progbits
	.sectionflags	@""
	.align	4
.nv.constant0.triton_poi_fused__native_batch_norm_legit_no_training_hardswish_16:
	.zero		580
